//
// Generated by NVIDIA NVVM Compiler
//
// Compiler Build ID: CL-36424714
// Cuda compilation tools, release 13.0, V13.0.88
// Based on NVVM 20.0.0
//

.version 9.0
.target sm_100
.address_size 64

	// .globl	_Z6reducePi
.extern .shared .align 16 .b8 dACopy[];

.visible .entry _Z6reducePi(
	.param .u64 .ptr .align 1 _Z6reducePi_param_0
)
{
	.reg .pred 	%p<3>;
	.reg .b32 	%r<16>;
	.reg .b64 	%rd<7>;

	ld.param.u64 	%rd2, [_Z6reducePi_param_0];
	cvta.to.global.u64 	%rd1, %rd2;
	mov.u32 	%r1, %tid.x;
	mov.u32 	%r15, %ntid.x;
	shl.b32 	%r3, %r1, 1;
	mov.b32 	%r14, 1;
$L__BB0_1:
	setp.ge.u32 	%p1, %r1, %r15;
	@%p1 bra 	$L__BB0_3;
	mul.lo.s32 	%r9, %r3, %r14;
	add.s32 	%r10, %r9, %r14;
	mul.wide.s32 	%rd3, %r10, 4;
	add.s64 	%rd4, %rd1, %rd3;
	ld.global.u32 	%r11, [%rd4];
	mul.wide.s32 	%rd5, %r9, 4;
	add.s64 	%rd6, %rd1, %rd5;
	ld.global.u32 	%r12, [%rd6];
	add.s32 	%r13, %r12, %r11;
	st.global.u32 	[%rd6], %r13;
$L__BB0_3:
	shr.u32 	%r6, %r15, 1;
	shl.b32 	%r14, %r14, 1;
	setp.gt.u32 	%p2, %r15, 1;
	mov.u32 	%r15, %r6;
	@%p2 bra 	$L__BB0_1;
	ret;

}
	// .globl	_Z13reduce_sharedPi
.visible .entry _Z13reduce_sharedPi(
	.param .u64 .ptr .align 1 _Z13reduce_sharedPi_param_0
)
{
	.reg .pred 	%p<4>;
	.reg .b32 	%r<26>;
	.reg .b64 	%rd<5>;

	ld.param.u64 	%rd2, [_Z13reduce_sharedPi_param_0];
	cvta.to.global.u64 	%rd1, %rd2;
	mov.u32 	%r1, %tid.x;
	shl.b32 	%r2, %r1, 1;
	mul.wide.u32 	%rd3, %r2, 4;
	add.s64 	%rd4, %rd1, %rd3;
	ld.global.u32 	%r9, [%rd4];
	shl.b32 	%r10, %r1, 3;
	mov.u32 	%r11, dACopy;
	add.s32 	%r12, %r11, %r10;
	st.shared.u32 	[%r12+4], %r9;
	mov.b32 	%r24, 1;
	mov.u32 	%r25, %ntid.x;
$L__BB1_1:
	setp.ge.u32 	%p1, %r1, %r25;
	@%p1 bra 	$L__BB1_3;
	mul.lo.s32 	%r13, %r2, %r24;
	add.s32 	%r14, %r13, %r24;
	shl.b32 	%r15, %r14, 2;
	add.s32 	%r17, %r11, %r15;
	ld.shared.u32 	%r18, [%r17];
	shl.b32 	%r19, %r13, 2;
	add.s32 	%r20, %r11, %r19;
	ld.shared.u32 	%r21, [%r20];
	add.s32 	%r22, %r21, %r18;
	st.shared.u32 	[%r20], %r22;
$L__BB1_3:
	shr.u32 	%r6, %r25, 1;
	shl.b32 	%r24, %r24, 1;
	setp.gt.u32 	%p2, %r25, 1;
	mov.u32 	%r25, %r6;
	@%p2 bra 	$L__BB1_1;
	setp.ne.s32 	%p3, %r1, 0;
	@%p3 bra 	$L__BB1_6;
	ld.shared.u32 	%r23, [dACopy];
	st.global.u32 	[%rd1], %r23;
$L__BB1_6:
	ret;

}


// ===== COMPILED SASS (sm_100) =====

	.target	sm_100

	.elftype	@"ET_EXEC"


//--------------------- .note.nv.tkinfo           --------------------------
	.section	.note.nv.tkinfo,"",@"SHT_NOTE"
	.sectionflags	@"SHF_NOTE_NV_TKINFO"
	.tkinfo
        /*0018*/ 	.word	0x00000002
        /*0030*/ 	.string	""
        /*0030*/ 	.string	"ptxas"
        /*0030*/ 	.string	"Cuda compilation tools, release 13.0, V13.0.88"
        /*0030*/ 	.string	"Build cuda_13.0.r13.0/compiler.36424714_0"
        /*0030*/ 	.string	"-arch sm_100 -m 64 "



//--------------------- .note.nv.cuinfo           --------------------------
	.section	.note.nv.cuinfo,"",@"SHT_NOTE"
	.sectionflags	@"SHF_NOTE_NV_CUINFO"
        /*0018*/ 	.short	0x0002
        /*001a*/ 	.short	0x0064
        /*001c*/ 	.short	0x0082
	.zero		2


//--------------------- .nv.info                  --------------------------
	.section	.nv.info,"",@"SHT_CUDA_INFO"
	.align	4


	//----- nvinfo : EIATTR_REGCOUNT
	.align		4
        /*0000*/ 	.byte	0x04, 0x2f
        /*0002*/ 	.short	(.L_1 - .L_0)
	.align		4
.L_0:
        /*0004*/ 	.word	index@(_Z6reducePi)
        /*0008*/ 	.word	0x0000000c


	//----- nvinfo : EIATTR_FRAME_SIZE
	.align		4
.L_1:
        /*000c*/ 	.byte	0x04, 0x11
        /*000e*/ 	.short	(.L_3 - .L_2)
	.align		4
.L_2:
        /*0010*/ 	.word	index@(_Z6reducePi)
        /*0014*/ 	.word	0x00000000


	//----- nvinfo : EIATTR_REGCOUNT
	.align		4
.L_3:
        /*0018*/ 	.byte	0x04, 0x2f
        /*001a*/ 	.short	(.L_5 - .L_4)
	.align		4
.L_4:
        /*001c*/ 	.word	index@(_Z13reduce_sharedPi)
        /*0020*/ 	.word	0x0000000a


	//----- nvinfo : EIATTR_FRAME_SIZE
	.align		4
.L_5:
        /*0024*/ 	.byte	0x04, 0x11
        /*0026*/ 	.short	(.L_7 - .L_6)
	.align		4
.L_6:
        /*0028*/ 	.word	index@(_Z13reduce_sharedPi)
        /*002c*/ 	.word	0x00000000


	//----- nvinfo : EIATTR_MIN_STACK_SIZE
	.align		4
.L_7:
        /*0030*/ 	.byte	0x04, 0x12
        /*0032*/ 	.short	(.L_9 - .L_8)
	.align		4
.L_8:
        /*0034*/ 	.word	index@(_Z13reduce_sharedPi)
        /*0038*/ 	.word	0x00000000


	//----- nvinfo : EIATTR_MIN_STACK_SIZE
	.align		4
.L_9:
        /*003c*/ 	.byte	0x04, 0x12
        /*003e*/ 	.short	(.L_11 - .L_10)
	.align		4
.L_10:
        /*0040*/ 	.word	index@(_Z6reducePi)
        /*0044*/ 	.word	0x00000000
.L_11:


//--------------------- .nv.compat                --------------------------
	.section	.nv.compat,"",@"SHT_CUDA_COMPAT_INFO"
	.align	4
        /*0000*/ 	.byte	0x02, 0x09, 0x00, 0x00, 0x02, 0x02, 0x01, 0x00, 0x02, 0x05, 0x05, 0x00, 0x03, 0x07, 0x01, 0x01
        /*0010*/ 	.byte	0x02, 0x03, 0x00, 0x00, 0x02, 0x06, 0x01, 0x00, 0x04, 0x0b, 0x08, 0x00, 0x09, 0x00, 0x00, 0x00
        /*0020*/ 	.byte	0x00, 0x00, 0x00, 0x00


//--------------------- .nv.info._Z13reduce_sharedPi --------------------------
	.section	.nv.info._Z13reduce_sharedPi,"",@"SHT_CUDA_INFO"
	.sectionflags	@""
	.align	4


	//----- nvinfo : EIATTR_CUDA_API_VERSION
	.align		4
        /*0000*/ 	.byte	0x04, 0x37
        /*0002*/ 	.short	(.L_13 - .L_12)
.L_12:
        /*0004*/ 	.word	0x00000082


	//----- nvinfo : EIATTR_KPARAM_INFO
	.align		4
.L_13:
        /*0008*/ 	.byte	0x04, 0x17
        /*000a*/ 	.short	(.L_15 - .L_14)
.L_14:
        /*000c*/ 	.word	0x00000000
        /*0010*/ 	.short	0x0000
        /*0012*/ 	.short	0x0000
        /*0014*/ 	.byte	0x00, 0xf5, 0x21, 0x00


	//----- nvinfo : EIATTR_SPARSE_MMA_MASK
	.align		4
.L_15:
        /*0018*/ 	.byte	0x03, 0x50
        /*001a*/ 	.short	0x0000


	//----- nvinfo : EIATTR_MAXREG_COUNT
	.align		4
        /*001c*/ 	.byte	0x03, 0x1b
        /*001e*/ 	.short	0x00ff


	//----- nvinfo : EIATTR_MERCURY_ISA_VERSION
	.align		4
        /*0020*/ 	.byte	0x03, 0x5f
        /*0022*/ 	.short	0x0101


	//----- nvinfo : EIATTR_VRC_CTA_INIT_COUNT
	.align		4
        /*0024*/ 	.byte	0x02, 0x4a
	.zero		1
	.zero		1


	//----- nvinfo : EIATTR_EXIT_INSTR_OFFSETS
	.align		4
        /*0028*/ 	.byte	0x04, 0x1c
        /*002a*/ 	.short	(.L_17 - .L_16)


	//   ....[0]....
.L_16:
        /*002c*/ 	.word	0x000001d0


	//   ....[1]....
        /*0030*/ 	.word	0x00000240


	//----- nvinfo : EIATTR_CBANK_PARAM_SIZE
	.align		4
.L_17:
        /*0034*/ 	.byte	0x03, 0x19
        /*0036*/ 	.short	0x0008


	//----- nvinfo : EIATTR_PARAM_CBANK
	.align		4
        /*0038*/ 	.byte	0x04, 0x0a
        /*003a*/ 	.short	(.L_19 - .L_18)
	.align		4
.L_18:
        /*003c*/ 	.word	index@(.nv.constant0._Z13reduce_sharedPi)
        /*0040*/ 	.short	0x0380
        /*0042*/ 	.short	0x0008


	//----- nvinfo : EIATTR_SW_WAR
	.align		4
.L_19:
        /*0044*/ 	.byte	0x04, 0x36
        /*0046*/ 	.short	(.L_21 - .L_20)
.L_20:
        /*0048*/ 	.word	0x00000008
.L_21:


//--------------------- .nv.info._Z6reducePi      --------------------------
	.section	.nv.info._Z6reducePi,"",@"SHT_CUDA_INFO"
	.sectionflags	@""
	.align	4


	//----- nvinfo : EIATTR_CUDA_API_VERSION
	.align		4
        /*0000*/ 	.byte	0x04, 0x37
        /*0002*/ 	.short	(.L_23 - .L_22)
.L_22:
        /*0004*/ 	.word	0x00000082


	//----- nvinfo : EIATTR_KPARAM_INFO
	.align		4
.L_23:
        /*0008*/ 	.byte	0x04, 0x17
        /*000a*/ 	.short	(.L_25 - .L_24)
.L_24:
        /*000c*/ 	.word	0x00000000
        /*0010*/ 	.short	0x0000
        /*0012*/ 	.short	0x0000
        /*0014*/ 	.byte	0x00, 0xf5, 0x21, 0x00


	//----- nvinfo : EIATTR_SPARSE_MMA_MASK
	.align		4
.L_25:
        /*0018*/ 	.byte	0x03, 0x50
        /*001a*/ 	.short	0x0000


	//----- nvinfo : EIATTR_MAXREG_COUNT
	.align		4
        /*001c*/ 	.byte	0x03, 0x1b
        /*001e*/ 	.short	0x00ff


	//----- nvinfo : EIATTR_MERCURY_ISA_VERSION
	.align		4
        /*0020*/ 	.byte	0x03, 0x5f
        /*0022*/ 	.short	0x0101


	//----- nvinfo : EIATTR_VRC_CTA_INIT_COUNT
	.align		4
        /*0024*/ 	.byte	0x02, 0x4a
	.zero		1
	.zero		1


	//----- nvinfo : EIATTR_EXIT_INSTR_OFFSETS
	.align		4
        /*0028*/ 	.byte	0x04, 0x1c
        /*002a*/ 	.short	(.L_27 - .L_26)


	//   ....[0]....
.L_26:
        /*002c*/ 	.word	0x00000180


	//----- nvinfo : EIATTR_CRS_STACK_SIZE
	.align		4
.L_27:
        /*0030*/ 	.byte	0x04, 0x1e
        /*0032*/ 	.short	(.L_29 - .L_28)
.L_28:
        /*0034*/ 	.word	0x00000000


	//----- nvinfo : EIATTR_CBANK_PARAM_SIZE
	.align		4
.L_29:
        /*0038*/ 	.byte	0x03, 0x19
        /*003a*/ 	.short	0x0008


	//----- nvinfo : EIATTR_PARAM_CBANK
	.align		4
        /*003c*/ 	.byte	0x04, 0x0a
        /*003e*/ 	.short	(.L_31 - .L_30)
	.align		4
.L_30:
        /*0040*/ 	.word	index@(.nv.constant0._Z6reducePi)
        /*0044*/ 	.short	0x0380
        /*0046*/ 	.short	0x0008


	//----- nvinfo : EIATTR_SW_WAR
	.align		4
.L_31:
        /*0048*/ 	.byte	0x04, 0x36
        /*004a*/ 	.short	(.L_33 - .L_32)
.L_32:
        /*004c*/ 	.word	0x00000008
.L_33:


//--------------------- .nv.callgraph             --------------------------
	.section	.nv.callgraph,"",@"SHT_CUDA_CALLGRAPH"
	.align	4
	.sectionentsize	8
	.align		4
        /*0000*/ 	.word	0x00000000
	.align		4
        /*0004*/ 	.word	0xffffffff
	.align		4
        /*0008*/ 	.word	0x00000000
	.align		4
        /*000c*/ 	.word	0xfffffffe
	.align		4
        /*0010*/ 	.word	0x00000000
	.align		4
        /*0014*/ 	.word	0xfffffffd
	.align		4
        /*0018*/ 	.word	0x00000000
	.align		4
        /*001c*/ 	.word	0xfffffffc


//--------------------- .text._Z13reduce_sharedPi --------------------------
	.section	.text._Z13reduce_sharedPi,"ax",@progbits
	.align	128
        .global         _Z13reduce_sharedPi
        .type           _Z13reduce_sharedPi,@function
        .size           _Z13reduce_sharedPi,(.L_x_6 - _Z13reduce_sharedPi)
        .other          _Z13reduce_sharedPi,@"STO_CUDA_ENTRY STV_DEFAULT"
_Z13reduce_sharedPi:
.text._Z13reduce_sharedPi:
[----:B------:R-:W-:Y:S01]  /*0000*/  LDC R1, c[0x0][0x37c] ;  /* 0x0000df00ff017b82 */ /* 0x000fe20000000800 */
[----:B------:R-:W0:Y:S07]  /*0010*/  S2R R4, SR_TID.X ;  /* 0x0000000000047919 */ /* 0x000e2e0000002100 */
[----:B------:R-:W1:Y:S01]  /*0020*/  LDC.64 R2, c[0x0][0x380] ;  /* 0x0000e000ff027b82 */ /* 0x000e620000000a00 */
[----:B------:R-:W2:Y:S01]  /*0030*/  LDCU.64 UR8, c[0x0][0x358] ;  /* 0x00006b00ff0877ac */ /* 0x000ea20008000a00 */
[----:B0-----:R-:W-:-:S04]  /*0040*/  IMAD.SHL.U32 R5, R4, 0x2, RZ ;  /* 0x0000000204057824 */ /* 0x001fc800078e00ff */
[----:B-1----:R-:W-:-:S06]  /*0050*/  IMAD.WIDE.U32 R2, R5, 0x4, R2 ;  /* 0x0000000405027825 */ /* 0x002fcc00078e0002 */
[----:B--2---:R-:W2:Y:S01]  /*0060*/  LDG.E R2, desc[UR8][R2.64] ;  /* 0x0000000802027981 */ /* 0x004ea2000c1e1900 */
[----:B------:R-:W0:Y:S01]  /*0070*/  S2UR UR5, SR_CgaCtaId ;  /* 0x00000000000579c3 */ /* 0x000e220000008800 */
[----:B------:R-:W-:Y:S01]  /*0080*/  UMOV UR4, 0x400 ;  /* 0x0000040000047882 */ /* 0x000fe20000000000 */
[----:B------:R-:W-:Y:S01]  /*0090*/  UMOV UR7, 0x1 ;  /* 0x0000000100077882 */ /* 0x000fe20000000000 */
[----:B0-----:R-:W-:Y:S01]  /*00a0*/  ULEA UR4, UR5, UR4, 0x18 ;  /* 0x0000000405047291 */ /* 0x001fe2000f8ec0ff */
[----:B------:R-:W0:Y:S05]  /*00b0*/  LDCU UR5, c[0x0][0x360] ;  /* 0x00006c00ff0577ac */ /* 0x000e2a0008000800 */
[----:B------:R-:W-:-:S05]  /*00c0*/  LEA R7, R4, UR4, 0x3 ;  /* 0x0000000404077c11 */ /* 0x000fca000f8e18ff */
[----:B0-2---:R1:W-:Y:S02]  /*00d0*/  STS [R7+0x4], R2 ;  /* 0x0000040207007388 */ /* 0x0053e40000000800 */
.L_x_0:
[----:B------:R-:W-:Y:S01]  /*00e0*/  ISETP.GE.U32.AND P0, PT, R4, UR5, PT ;  /* 0x0000000504007c0c */ /* 0x000fe2000bf06070 */
[----:B------:R-:W-:Y:S02]  /*00f0*/  UISETP.GT.U32.AND UP0, UPT, UR5, 0x1, UPT ;  /* 0x000000010500788c */ /* 0x000fe4000bf04070 */
[----:B------:R-:W-:-:S07]  /*0100*/  USHF.R.U32.HI UR6, URZ, 0x1, UR5 ;  /* 0x00000001ff067899 */ /* 0x000fce0008011605 */
[----:B------:R-:W-:-:S03]  /*0110*/  UMOV UR5, UR6 ;  /* 0x0000000600057c82 */ /* 0x000fc60008000000 */
[----:B0-----:R-:W-:-:S04]  /*0120*/  @!P0 IMAD R0, R5, UR7, RZ ;  /* 0x0000000705008c24 */ /* 0x001fc8000f8e02ff */
[C---:B-1----:R-:W-:Y:S01]  /*0130*/  @!P0 VIADD R2, R0.reuse, UR7 ;  /* 0x0000000700028c36 */ /* 0x042fe20008000000 */
[----:B------:R-:W-:Y:S01]  /*0140*/  @!P0 LEA R0, R0, UR4, 0x2 ;  /* 0x0000000400008c11 */ /* 0x000fe2000f8e10ff */
[----:B------:R-:W-:-:S03]  /*0150*/  USHF.L.U32 UR7, UR7, 0x1, URZ ;  /* 0x0000000107077899 */ /* 0x000fc600080006ff */
[----:B------:R-:W-:Y:S01]  /*0160*/  @!P0 LEA R2, R2, UR4, 0x2 ;  /* 0x0000000402028c11 */ /* 0x000fe2000f8e10ff */
[----:B------:R-:W-:Y:S05]  /*0170*/  @!P0 LDS R3, [R0] ;  /* 0x0000000000038984 */ /* 0x000fea0000000800 */
[----:B------:R-:W0:Y:S02]  /*0180*/  @!P0 LDS R2, [R2] ;  /* 0x0000000002028984 */ /* 0x000e240000000800 */
[----:B0-----:R-:W-:-:S05]  /*0190*/  @!P0 IMAD.IADD R3, R2, 0x1, R3 ;  /* 0x0000000102038824 */ /* 0x001fca00078e0203 */
[----:B------:R0:W-:Y:S01]  /*01a0*/  @!P0 STS [R0], R3 ;  /* 0x0000000300008388 */ /* 0x0001e20000000800 */
[----:B------:R-:W-:Y:S05]  /*01b0*/  BRA.U UP0, `(.L_x_0) ;  /* 0xfffffffd00c87547 */ /* 0x000fea000b83ffff */
[----:B------:R-:W-:-:S13]  /*01c0*/  ISETP.NE.AND P0, PT, R4, RZ, PT ;  /* 0x000000ff0400720c */ /* 0x000fda0003f05270 */
[----:B------:R-:W-:Y:S05]  /*01d0*/  @P0 EXIT ;  /* 0x000000000000094d */ /* 0x000fea0003800000 */
[----:B------:R-:W1:Y:S01]  /*01e0*/  S2UR UR5, SR_CgaCtaId ;  /* 0x00000000000579c3 */ /* 0x000e620000008800 */
[----:B------:R-:W-:-:S07]  /*01f0*/  UMOV UR4, 0x400 ;  /* 0x0000040000047882 */ /* 0x000fce0000000000 */
[----:B0-----:R-:W0:Y:S01]  /*0200*/  LDC.64 R2, c[0x0][0x380] ;  /* 0x0000e000ff027b82 */ /* 0x001e220000000a00 */
[----:B-1----:R-:W-:-:S09]  /*0210*/  ULEA UR4, UR5, UR4, 0x18 ;  /* 0x0000000405047291 */ /* 0x002fd2000f8ec0ff */
[----:B------:R-:W0:Y:S04]  /*0220*/  LDS R5, [UR4] ;  /* 0x00000004ff057984 */ /* 0x000e280008000800 */
[----:B0-----:R-:W-:Y:S01]  /*0230*/  STG.E desc[UR8][R2.64], R5 ;  /* 0x0000000502007986 */ /* 0x001fe2000c101908 */
[----:B------:R-:W-:Y:S05]  /*0240*/  EXIT ;  /* 0x000000000000794d */ /* 0x000fea0003800000 */
.L_x_1:
[----:B------:R-:W-:-:S00]  /*0250*/  BRA `(.L_x_1) ;  /* 0xfffffffc00fc7947 */ /* 0x000fc0000383ffff */
[----:B------:R-:W-:-:S00]  /*0260*/  NOP ;  /* 0x0000000000007918 */ /* 0x000fc00000000000 */
        /* <DEDUP_REMOVED lines=9> */
.L_x_6:


//--------------------- .text._Z6reducePi         --------------------------
	.section	.text._Z6reducePi,"ax",@progbits
	.align	128
        .global         _Z6reducePi
        .type           _Z6reducePi,@function
        .size           _Z6reducePi,(.L_x_7 - _Z6reducePi)
        .other          _Z6reducePi,@"STO_CUDA_ENTRY STV_DEFAULT"
_Z6reducePi:
.text._Z6reducePi:
[----:B------:R-:W-:Y:S01]  /*0000*/  LDC R1, c[0x0][0x37c] ;  /* 0x0000df00ff017b82 */ /* 0x000fe20000000800 */
[----:B------:R-:W0:Y:S07]  /*0010*/  S2R R8, SR_TID.X ;  /* 0x0000000000087919 */ /* 0x000e2e0000002100 */
[----:B------:R-:W1:Y:S01]  /*0020*/  LDC.64 R6, c[0x0][0x380] ;  /* 0x0000e000ff067b82 */ /* 0x000e620000000a00 */
[----:B------:R-:W2:Y:S01]  /*0030*/  LDCU.64 UR8, c[0x0][0x358] ;  /* 0x00006b00ff0877ac */ /* 0x000ea20008000a00 */
[----:B------:R-:W3:Y:S01]  /*0040*/  LDCU UR4, c[0x0][0x360] ;  /* 0x00006c00ff0477ac */ /* 0x000ee20008000800 */
[----:B------:R-:W-:Y:S01]  /*0050*/  UMOV UR6, 0x1 ;  /* 0x0000000100067882 */ /* 0x000fe20000000000 */
[----:B0-23--:R-:W-:-:S07]  /*0060*/  SHF.L.U32 R0, R8, 0x1, RZ ;  /* 0x0000000108007819 */ /* 0x00dfce00000006ff */
.L_x_4:
[----:B------:R-:W-:Y:S01]  /*0070*/  ISETP.GE.U32.AND P0, PT, R8, UR4, PT ;  /* 0x0000000408007c0c */ /* 0x000fe2000bf06070 */
[----:B------:R-:W-:-:S12]  /*0080*/  BSSY.RECONVERGENT B0, `(.L_x_2) ;  /* 0x000000a000007945 */ /* 0x000fd80003800200 */
[----:B0-----:R-:W-:Y:S05]  /*0090*/  @P0 BRA `(.L_x_3) ;  /* 0x0000000000200947 */ /* 0x001fea0003800000 */
[----:B------:R-:W-:-:S05]  /*00a0*/  IMAD R5, R0, UR6, RZ ;  /* 0x0000000600057c24 */ /* 0x000fca000f8e02ff */
[C---:B------:R-:W-:Y:S01]  /*00b0*/  IADD3 R3, PT, PT, R5.reuse, UR6, RZ ;  /* 0x0000000605037c10 */ /* 0x040fe2000fffe0ff */
[----:B-1----:R-:W-:-:S04]  /*00c0*/  IMAD.WIDE R4, R5, 0x4, R6 ;  /* 0x0000000405047825 */ /* 0x002fc800078e0206 */
[----:B------:R-:W-:Y:S01]  /*00d0*/  IMAD.WIDE R2, R3, 0x4, R6 ;  /* 0x0000000403027825 */ /* 0x000fe200078e0206 */
[----:B------:R-:W2:Y:S05]  /*00e0*/  LDG.E R9, desc[UR8][R4.64] ;  /* 0x0000000804097981 */ /* 0x000eaa000c1e1900 */
[----:B------:R-:W2:Y:S02]  /*00f0*/  LDG.E R2, desc[UR8][R2.64] ;  /* 0x0000000802027981 */ /* 0x000ea4000c1e1900 */
[----:B--2---:R-:W-:-:S05]  /*0100*/  IADD3 R9, PT, PT, R2, R9, RZ ;  /* 0x0000000902097210 */ /* 0x004fca0007ffe0ff */
[----:B------:R0:W-:Y:S02]  /*0110*/  STG.E desc[UR8][R4.64], R9 ;  /* 0x0000000904007986 */ /* 0x0001e4000c101908 */
.L_x_3:
[----:B------:R-:W-:Y:S05]  /*0120*/  BSYNC.RECONVERGENT B0 ;  /* 0x0000000000007941 */ /* 0x000fea0003800200 */
.L_x_2:
[----:B------:R-:W-:Y:S02]  /*0130*/  UISETP.GT.U32.AND UP0, UPT, UR4, 0x1, UPT ;  /* 0x000000010400788c */ /* 0x000fe4000bf04070 */
[----:B------:R-:W-:Y:S02]  /*0140*/  USHF.R.U32.HI UR5, URZ, 0x1, UR4 ;  /* 0x00000001ff057899 */ /* 0x000fe40008011604 */
[----:B------:R-:W-:-:S05]  /*0150*/  USHF.L.U32 UR6, UR6, 0x1, URZ ;  /* 0x0000000106067899 */ /* 0x000fca00080006ff */
[----:B------:R-:W-:Y:S01]  /*0160*/  UMOV UR4, UR5 ;  /* 0x0000000500047c82 */ /* 0x000fe20008000000 */
[----:B------:R-:W-:Y:S06]  /*0170*/  BRA.U UP0, `(.L_x_4) ;  /* 0xfffffffd00bc7547 */ /* 0x000fec000b83ffff */
[----:B------:R-:W-:Y:S05]  /*0180*/  EXIT ;  /* 0x000000000000794d */ /* 0x000fea0003800000 */
.L_x_5:
        /* <DEDUP_REMOVED lines=15> */
.L_x_7:


//--------------------- .nv.shared._Z13reduce_sharedPi --------------------------
	.section	.nv.shared._Z13reduce_sharedPi,"aw",@nobits
	.sectionflags	@""
	.align	16
	.zero		1024


//--------------------- .nv.shared.reserved.0     --------------------------
	.section	.nv.shared.reserved.0,"aw",@nobits
	.weak		__nv_reservedSMEM_offset_0_alias
	.size		__nv_reservedSMEM_offset_0_alias, 0, 64
	.other		__nv_reservedSMEM_offset_0_alias,@"STO_CUDA_RESERVED_SHARED STV_DEFAULT"
__nv_reservedSMEM_offset_0_alias:
	.zero		0
	.zero		64


//--------------------- .nv.shared._Z6reducePi    --------------------------
	.section	.nv.shared._Z6reducePi,"aw",@nobits
	.sectionflags	@""
	.align	16
	.zero		1024


//--------------------- .nv.constant0._Z13reduce_sharedPi --------------------------
	.section	.nv.constant0._Z13reduce_sharedPi,"a",@progbits
	.sectionflags	@""
	.align	4
.nv.constant0._Z13reduce_sharedPi:
	.zero		904


//--------------------- .nv.constant0._Z6reducePi --------------------------
	.section	.nv.constant0._Z6reducePi,"a",@progbits
	.sectionflags	@""
	.align	4
.nv.constant0._Z6reducePi:
	.zero		904


//--------------------- SYMBOLS --------------------------

	.type		.nv.reservedSmem.offset0,@object
	.size		.nv.reservedSmem.offset0,0x4
	.type		.nv.reservedSmem.cap,@object
	.size		.nv.reservedSmem.cap,0x4
